	.headerflags	@"EF_CUDA_TEXMODE_UNIFIED EF_CUDA_64BIT_ADDRESS EF_CUDA_ACCELERATORS EF_CUDA_SM90 EF_CUDA_VIRTUAL_SM(EF_CUDA_SM90)"
	.elftype	@"ET_EXEC"


//--------------------- .nv.info                  --------------------------
	.section	.nv.info,"",@"SHT_CUDA_INFO"
	.align	4


	//----- nvinfo : EIATTR_REGCOUNT
	.align		4
        /*0000*/ 	.byte	0x04, 0x2f
        /*0002*/ 	.short	(.L_3 - .L_2)
	.align		4
.L_2:
        /*0004*/ 	.word	index@(triton_poi_fused__native_batch_norm_legit_no_training_add_convolution_14)
        /*0008*/ 	.word	0x0000001e


	//----- nvinfo : EIATTR_MIN_STACK_SIZE
	.align		4
.L_3:
        /*000c*/ 	.byte	0x04, 0x12
        /*000e*/ 	.short	(.L_5 - .L_4)
	.align		4
.L_4:
        /*0010*/ 	.word	index@(triton_poi_fused__native_batch_norm_legit_no_training_add_convolution_14)
        /*0014*/ 	.word	0x00000000


	//----- nvinfo : EIATTR_FRAME_SIZE
	.align		4
.L_5:
        /*0018*/ 	.byte	0x04, 0x11
        /*001a*/ 	.short	(.L_7 - .L_6)
	.align		4
.L_6:
        /*001c*/ 	.word	index@(triton_poi_fused__native_batch_norm_legit_no_training_add_convolution_14)
        /*0020*/ 	.word	0x00000000


	//----- nvinfo : EIATTR_MIN_STACK_SIZE
	.align		4
.L_7:
        /*0024*/ 	.byte	0x04, 0x12
        /*0026*/ 	.short	(.L_9 - .L_8)
	.align		4
.L_8:
        /*0028*/ 	.word	index@(triton_poi_fused__native_batch_norm_legit_no_training_add_convolution_14)
        /*002c*/ 	.word	0x00000000
.L_9:


//--------------------- .nv.info.triton_poi_fused__native_batch_norm_legit_no_training_add_convolution_14 --------------------------
	.section	.nv.info.triton_poi_fused__native_batch_norm_legit_no_training_add_convolution_14,"",@"SHT_CUDA_INFO"
	.sectionflags	@""
	.align	4


	//----- nvinfo : EIATTR_CUDA_API_VERSION
	.align		4
        /*0000*/ 	.byte	0x04, 0x37
        /*0002*/ 	.short	(.L_11 - .L_10)
.L_10:
        /*0004*/ 	.word	0x0000007c


	//----- nvinfo : EIATTR_KPARAM_INFO
	.align		4
.L_11:
        /*0008*/ 	.byte	0x04, 0x17
        /*000a*/ 	.short	(.L_13 - .L_12)
.L_12:
        /*000c*/ 	.word	0x00000000
        /*0010*/ 	.short	0x0008
        /*0012*/ 	.short	0x0040
        /*0014*/ 	.byte	0x00, 0xf0, 0x11, 0x00


	//----- nvinfo : EIATTR_KPARAM_INFO
	.align		4
.L_13:
        /*0018*/ 	.byte	0x04, 0x17
        /*001a*/ 	.short	(.L_15 - .L_14)
.L_14:
        /*001c*/ 	.word	0x00000000
        /*0020*/ 	.short	0x0007
        /*0022*/ 	.short	0x0038
        /*0024*/ 	.byte	0x00, 0xf4, 0x21, 0x00


	//----- nvinfo : EIATTR_KPARAM_INFO
	.align		4
.L_15:
        /*0028*/ 	.byte	0x04, 0x17
        /*002a*/ 	.short	(.L_17 - .L_16)
.L_16:
        /*002c*/ 	.word	0x00000000
        /*0030*/ 	.short	0x0006
        /*0032*/ 	.short	0x0030
        /*0034*/ 	.byte	0x00, 0xf4, 0x21, 0x00


	//----- nvinfo : EIATTR_KPARAM_INFO
	.align		4
.L_17:
        /*0038*/ 	.byte	0x04, 0x17
        /*003a*/ 	.short	(.L_19 - .L_18)
.L_18:
        /*003c*/ 	.word	0x00000000
        /*0040*/ 	.short	0x0005
        /*0042*/ 	.short	0x0028
        /*0044*/ 	.byte	0x00, 0xf4, 0x21, 0x00


	//----- nvinfo : EIATTR_KPARAM_INFO
	.align		4
.L_19:
        /*0048*/ 	.byte	0x04, 0x17
        /*004a*/ 	.short	(.L_21 - .L_20)
.L_20:
        /*004c*/ 	.word	0x00000000
        /*0050*/ 	.short	0x0004
        /*0052*/ 	.short	0x0020
        /*0054*/ 	.byte	0x00, 0xf4, 0x21, 0x00


	//----- nvinfo : EIATTR_KPARAM_INFO
	.align		4
.L_21:
        /*0058*/ 	.byte	0x04, 0x17
        /*005a*/ 	.short	(.L_23 - .L_22)
.L_22:
        /*005c*/ 	.word	0x00000000
        /*0060*/ 	.short	0x0003
        /*0062*/ 	.short	0x0018
        /*0064*/ 	.byte	0x00, 0xf4, 0x21, 0x00


	//----- nvinfo : EIATTR_KPARAM_INFO
	.align		4
.L_23:
        /*0068*/ 	.byte	0x04, 0x17
        /*006a*/ 	.short	(.L_25 - .L_24)
.L_24:
        /*006c*/ 	.word	0x00000000
        /*0070*/ 	.short	0x0002
        /*0072*/ 	.short	0x0010
        /*0074*/ 	.byte	0x00, 0xf4, 0x21, 0x00


	//----- nvinfo : EIATTR_KPARAM_INFO
	.align		4
.L_25:
        /*0078*/ 	.byte	0x04, 0x17
        /*007a*/ 	.short	(.L_27 - .L_26)
.L_26:
        /*007c*/ 	.word	0x00000000
        /*0080*/ 	.short	0x0001
        /*0082*/ 	.short	0x0008
        /*0084*/ 	.byte	0x00, 0xf4, 0x21, 0x00


	//----- nvinfo : EIATTR_KPARAM_INFO
	.align		4
.L_27:
        /*0088*/ 	.byte	0x04, 0x17
        /*008a*/ 	.short	(.L_29 - .L_28)
.L_28:
        /*008c*/ 	.word	0x00000000
        /*0090*/ 	.short	0x0000
        /*0092*/ 	.short	0x0000
        /*0094*/ 	.byte	0x00, 0xf4, 0x21, 0x00


	//----- nvinfo : EIATTR_SPARSE_MMA_MASK
	.align		4
.L_29:
        /*0098*/ 	.byte	0x03, 0x50
        /*009a*/ 	.short	0x0000


	//----- nvinfo : EIATTR_MAXREG_COUNT
	.align		4
        /*009c*/ 	.byte	0x03, 0x1b
        /*009e*/ 	.short	0x00ff


	//----- nvinfo : EIATTR_EXIT_INSTR_OFFSETS
	.align		4
        /*00a0*/ 	.byte	0x04, 0x1c
        /*00a2*/ 	.short	(.L_31 - .L_30)


	//   ....[0]....
.L_30:
        /*00a4*/ 	.word	0x00000560


	//   ....[1]....
        /*00a8*/ 	.word	0x00000580


	//----- nvinfo : EIATTR_REQNTID
	.align		4
.L_31:
        /*00ac*/ 	.byte	0x04, 0x10
        /*00ae*/ 	.short	(.L_33 - .L_32)
.L_32:
        /*00b0*/ 	.word	0x00000080
        /*00b4*/ 	.word	0x00000001
        /*00b8*/ 	.word	0x00000001


	//----- nvinfo : EIATTR_CBANK_PARAM_SIZE
	.align		4
.L_33:
        /*00bc*/ 	.byte	0x03, 0x19
        /*00be*/ 	.short	0x0044


	//----- nvinfo : EIATTR_PARAM_CBANK
	.align		4
        /*00c0*/ 	.byte	0x04, 0x0a
        /*00c2*/ 	.short	(.L_35 - .L_34)
	.align		4
.L_34:
        /*00c4*/ 	.word	index@(.nv.constant0.triton_poi_fused__native_batch_norm_legit_no_training_add_convolution_14)
        /*00c8*/ 	.short	0x0210
        /*00ca*/ 	.short	0x0044


	//----- nvinfo : EIATTR_SW_WAR
	.align		4
.L_35:
        /*00cc*/ 	.byte	0x04, 0x36
        /*00ce*/ 	.short	(.L_37 - .L_36)
.L_36:
        /*00d0*/ 	.word	0x00000008
.L_37:


//--------------------- .nv.callgraph             --------------------------
	.section	.nv.callgraph,"",@"SHT_CUDA_CALLGRAPH"
	.align	4
	.sectionentsize	8
	.align		4
        /*0000*/ 	.word	0x00000000
	.align		4
        /*0004*/ 	.word	0xffffffff
	.align		4
        /*0008*/ 	.word	0x00000000
	.align		4
        /*000c*/ 	.word	0xfffffffe
	.align		4
        /*0010*/ 	.word	0x00000000
	.align		4
        /*0014*/ 	.word	0xfffffffd
	.align		4
        /*0018*/ 	.word	0x00000000
	.align		4
        /*001c*/ 	.word	0xfffffffc


//--------------------- .nv.constant4             --------------------------
	.section	.nv.constant4,"a",@progbits
	.align	8
	.align		8
.nv.constant4:
        /*0000*/ 	.dword	_$_str
	.align		8
        /*0008*/ 	.dword	_$_str_$_2


//--------------------- .text.triton_poi_fused__native_batch_norm_legit_no_training_add_convolution_14 --------------------------
	.section	.text.triton_poi_fused__native_batch_norm_legit_no_training_add_convolution_14,"ax",@progbits
	.align	128
        .global         triton_poi_fused__native_batch_norm_legit_no_training_add_convolution_14
        .type           triton_poi_fused__native_batch_norm_legit_no_training_add_convolution_14,@function
        .size           triton_poi_fused__native_batch_norm_legit_no_training_add_convolution_14,(.L_x_1 - triton_poi_fused__native_batch_norm_legit_no_training_add_convolution_14)
        .other          triton_poi_fused__native_batch_norm_legit_no_training_add_convolution_14,@"STO_CUDA_ENTRY STV_DEFAULT"
triton_poi_fused__native_batch_norm_legit_no_training_add_convolution_14:
.text.triton_poi_fused__native_batch_norm_legit_no_training_add_convolution_14:
[----:B------:R-:W0:Y:S01]  /*0000*/  LDC R1, c[0x0][0x28] ;  /* 0x00000a00ff017b82 */ /* 0x000e220000000800 */
[----:B------:R-:W1:Y:S01]  /*0010*/  S2R R0, SR_TID.X ;  /* 0x0000000000007919 */ /* 0x000e620000002100 */
[----:B------:R-:W-:-:S06]  /*0020*/  HFMA2.MMA R2, -RZ, RZ, 0, 0 ;  /* 0x00000000ff027435 */ /* 0x000fcc00000001ff */
[----:B------:R-:W2:Y:S01]  /*0030*/  LDC.64 R8, c[0x0][0x228] ;  /* 0x00008a00ff087b82 */ /* 0x000ea20000000a00 */
[----:B------:R-:W-:Y:S01]  /*0040*/  CS2R R6, SRZ ;  /* 0x0000000000067805 */ /* 0x000fe2000001ff00 */
[----:B------:R-:W3:Y:S01]  /*0050*/  S2R R5, SR_CTAID.X ;  /* 0x0000000000057919 */ /* 0x000ee20000002500 */
[----:B------:R-:W-:-:S05]  /*0060*/  ULDC.64 UR4, c[0x0][0x208] ;  /* 0x0000820000047ab9 */ /* 0x000fca0000000a00 */
[----:B------:R-:W4:Y:S08]  /*0070*/  LDC.64 R12, c[0x0][0x210] ;  /* 0x00008400ff0c7b82 */ /* 0x000f300000000a00 */
[----:B------:R-:W5:Y:S08]  /*0080*/  LDC.64 R20, c[0x0][0x218] ;  /* 0x00008600ff147b82 */ /* 0x000f700000000a00 */
[----:B------:R-:W4:Y:S01]  /*0090*/  LDC.64 R14, c[0x0][0x220] ;  /* 0x00008800ff0e7b82 */ /* 0x000f220000000a00 */
[----:B-1----:R-:W-:-:S07]  /*00a0*/  SHF.L.U32 R0, R0, 0x1, RZ ;  /* 0x0000000100007819 */ /* 0x002fce00000006ff */
[----:B------:R-:W1:Y:S01]  /*00b0*/  LDC.64 R18, c[0x0][0x230] ;  /* 0x00008c00ff127b82 */ /* 0x000e620000000a00 */
[----:B---3--:R-:W-:Y:S02]  /*00c0*/  SHF.R.S32.HI R3, RZ, 0x17, R5 ;  /* 0x00000017ff037819 */ /* 0x008fe40000011405 */
[----:B------:R-:W-:Y:S02]  /*00d0*/  LOP3.LUT R0, R0, 0xfe, RZ, 0xc0, !PT ;  /* 0x000000fe00007812 */ /* 0x000fe400078ec0ff */
[----:B------:R-:W-:Y:S02]  /*00e0*/  SGXT R3, R3, 0x1 ;  /* 0x000000010303781a */ /* 0x000fe40000000200 */
[----:B------:R-:W-:Y:S01]  /*00f0*/  LEA R4, R5, R0, 0x8 ;  /* 0x0000000005047211 */ /* 0x000fe200078e40ff */
[----:B------:R-:W3:Y:S03]  /*0100*/  LDC.64 R16, c[0x0][0x238] ;  /* 0x00008e00ff107b82 */ /* 0x000ee60000000a00 */
[----:B------:R-:W-:-:S02]  /*0110*/  LEA.HI R3, R3, R4, RZ, 0x4 ;  /* 0x0000000403037211 */ /* 0x000fc400078f20ff */
[----:B------:R-:W-:Y:S02]  /*0120*/  ISETP.GE.AND P4, PT, R4, 0xe00, PT ;  /* 0x00000e000400780c */ /* 0x000fe40003f86270 */
[----:B------:R-:W-:Y:S01]  /*0130*/  SHF.R.S32.HI R3, RZ, 0x4, R3 ;  /* 0x00000004ff037819 */ /* 0x000fe20000011403 */
[----:B------:R-:W1:Y:S04]  /*0140*/  LDC.64 R10, c[0x0][0x240] ;  /* 0x00009000ff0a7b82 */ /* 0x000e680000000a00 */
[----:B------:R-:W-:-:S05]  /*0150*/  IMAD.HI R0, R3, -0x6db6db6d, R2 ;  /* 0x9249249303007827 */ /* 0x000fca00078e0202 */
[----:B------:R-:W-:-:S04]  /*0160*/  SHF.R.U32.HI R5, RZ, 0x1f, R0 ;  /* 0x0000001fff057819 */ /* 0x000fc80000011600 */
[----:B------:R-:W-:-:S05]  /*0170*/  LEA.HI.SX32 R5, R0, R5, 0x1b ;  /* 0x0000000500057211 */ /* 0x000fca00078fdaff */
[----:B------:R-:W-:-:S04]  /*0180*/  IMAD R23, R5, -0x38, R3 ;  /* 0xffffffc805177824 */ /* 0x000fc800078e0203 */
[----:B--2---:R-:W-:-:S05]  /*0190*/  IMAD.WIDE R8, R23, 0x4, R8 ;  /* 0x0000000417087825 */ /* 0x004fca00078e0208 */
[----:B------:R-:W2:Y:S04]  /*01a0*/  @!P4 LDG.E.EL R6, desc[UR4][R8.64] ;  /* 0x000000040806c981 */ /* 0x000ea8000c2e1900 */
[----:B------:R3:W2:Y:S01]  /*01b0*/  @!P4 LDG.E.EL R7, desc[UR4][R8.64] ;  /* 0x000000040807c981 */ /* 0x0006a2000c2e1900 */
[----:B------:R-:W-:Y:S01]  /*01c0*/  MOV R5, RZ ;  /* 0x000000ff00057202 */ /* 0x000fe20000000f00 */
[----:B------:R-:W-:Y:S01]  /*01d0*/  HFMA2.MMA R3, -RZ, RZ, 0, 0 ;  /* 0x00000000ff037435 */ /* 0x000fe200000001ff */
[----:B----4-:R-:W-:Y:S01]  /*01e0*/  IMAD.WIDE R12, R4, 0x4, R12 ;  /* 0x00000004040c7825 */ /* 0x010fe200078e020c */
[----:B------:R-:W-:Y:S01]  /*01f0*/  MOV R0, RZ ;  /* 0x000000ff00007202 */ /* 0x000fe20000000f00 */
[----:B------:R-:W-:Y:S01]  /*0200*/  HFMA2.MMA R22, -RZ, RZ, 0, 0 ;  /* 0x00000000ff167435 */ /* 0x000fe200000001ff */
[----:B------:R-:W-:Y:S01]  /*0210*/  CS2R R24, SRZ ;  /* 0x0000000000187805 */ /* 0x000fe2000001ff00 */
[----:B-----5:R-:W-:Y:S01]  /*0220*/  IMAD.WIDE R20, R23, 0x4, R20 ;  /* 0x0000000417147825 */ /* 0x020fe200078e0214 */
[----:B---3--:R-:W-:-:S03]  /*0230*/  CS2R R8, SRZ ;  /* 0x0000000000087805 */ /* 0x008fc6000001ff00 */
[C---:B0-----:R-:W-:Y:S01]  /*0240*/  IMAD.WIDE R14, R23.reuse, 0x4, R14 ;  /* 0x00000004170e7825 */ /* 0x041fe200078e020e */
[----:B------:R-:W3:Y:S04]  /*0250*/  @!P4 LDG.E.EL R5, desc[UR4][R20.64] ;  /* 0x000000041405c981 */ /* 0x000ee8000c2e1900 */
[----:B------:R-:W3:Y:S01]  /*0260*/  @!P4 LDG.E.64 R8, desc[UR4][R12.64] ;  /* 0x000000040c08c981 */ /* 0x000ee2000c1e1b00 */
[----:B-1----:R-:W-:-:S03]  /*0270*/  IMAD.WIDE R18, R23, 0x4, R18 ;  /* 0x0000000417127825 */ /* 0x002fc600078e0212 */
[----:B------:R-:W4:Y:S01]  /*0280*/  @!P4 LDG.E.EL R2, desc[UR4][R20.64] ;  /* 0x000000041402c981 */ /* 0x000f22000c2e1900 */
[----:B------:R-:W-:Y:S01]  /*0290*/  IMAD.WIDE R26, R23, 0x4, R16 ;  /* 0x00000004171a7825 */ /* 0x000fe200078e0210 */
[----:B------:R-:W-:Y:S02]  /*02a0*/  MOV R23, RZ ;  /* 0x000000ff00177202 */ /* 0x000fe40000000f00 */
[----:B------:R-:W5:Y:S04]  /*02b0*/  @!P4 LDG.E.EL R3, desc[UR4][R14.64] ;  /* 0x000000040e03c981 */ /* 0x000f68000c2e1900 */
[----:B------:R-:W3:Y:S01]  /*02c0*/  @!P4 LDG.E.EL R0, desc[UR4][R14.64] ;  /* 0x000000040e00c981 */ /* 0x000ee2000c2e1900 */
[----:B------:R-:W-:Y:S01]  /*02d0*/  CS2R R16, SRZ ;  /* 0x0000000000107805 */ /* 0x000fe2000001ff00 */
[----:B------:R-:W-:-:S02]  /*02e0*/  IMAD.WIDE R10, R4, 0x4, R10 ;  /* 0x00000004040a7825 */ /* 0x000fc400078e020a */
[----:B------:R-:W3:Y:S04]  /*02f0*/  @!P4 LDG.E.EL R22, desc[UR4][R18.64] ;  /* 0x000000041216c981 */ /* 0x000ee8000c2e1900 */
[----:B------:R-:W3:Y:S04]  /*0300*/  @!P4 LDG.E.EL R24, desc[UR4][R18.64] ;  /* 0x000000041218c981 */ /* 0x000ee8000c2e1900 */
[----:B------:R-:W3:Y:S04]  /*0310*/  @!P4 LDG.E.EL R23, desc[UR4][R26.64] ;  /* 0x000000041a17c981 */ /* 0x000ee8000c2e1900 */
[----:B------:R-:W3:Y:S04]  /*0320*/  @!P4 LDG.E.EL R25, desc[UR4][R26.64] ;  /* 0x000000041a19c981 */ /* 0x000ee8000c2e1900 */
[----:B------:R0:W3:Y:S02]  /*0330*/  @!P4 LDG.E.64 R16, desc[UR4][R10.64] ;  /* 0x000000040a10c981 */ /* 0x0000e4000c1e1b00 */
[----:B0-----:R-:W-:Y:S01]  /*0340*/  HFMA2.MMA R10, -RZ, RZ, 1.625, 0 ;  /* 0x3e800000ff0a7435 */ /* 0x001fe200000001ff */
[----:B--2---:R-:W-:Y:S01]  /*0350*/  FADD R6, R6, 9.9999997473787516356e-06 ;  /* 0x3727c5ac06067421 */ /* 0x004fe20000000000 */
[----:B------:R-:W-:-:S03]  /*0360*/  FADD R7, R7, 9.9999997473787516356e-06 ;  /* 0x3727c5ac07077421 */ /* 0x000fc60000000000 */
[----:B------:R-:W0:Y:S08]  /*0370*/  MUFU.SQRT R14, R6 ;  /* 0x00000006000e7308 */ /* 0x000e300000002000 */
[----:B------:R1:W2:Y:S01]  /*0380*/  MUFU.SQRT R15, R7 ;  /* 0x00000007000f7308 */ /* 0x0002a20000002000 */
[C---:B0-----:R-:W-:Y:S02]  /*0390*/  FSETP.GT.AND P0, PT, R14.reuse, 8.50705917302346158658e+37, PT ;  /* 0x7e8000000e00780b */ /* 0x041fe40003f04000 */
[----:B------:R-:W-:Y:S01]  /*03a0*/  FSETP.GEU.AND P2, PT, R14, 1.175494350822287508e-38, PT ;  /* 0x008000000e00780b */ /* 0x000fe20003f4e000 */
[----:B-1----:R-:W0:Y:S01]  /*03b0*/  LDC.64 R6, c[0x0][0x248] ;  /* 0x00009200ff067b82 */ /* 0x002e220000000a00 */
[----:B--2---:R-:W-:-:S02]  /*03c0*/  FSETP.GT.AND P1, PT, R15, 8.50705917302346158658e+37, PT ;  /* 0x7e8000000f00780b */ /* 0x004fc40003f24000 */
[----:B------:R-:W-:-:S07]  /*03d0*/  FSETP.GEU.AND P3, PT, R15, 1.175494350822287508e-38, PT ;  /* 0x008000000f00780b */ /* 0x000fce0003f6e000 */
[----:B------:R-:W-:-:S04]  /*03e0*/  @P0 FMUL R14, R14, 0.25 ;  /* 0x3e8000000e0e0820 */ /* 0x000fc80000400000 */
[----:B------:R-:W-:Y:S01]  /*03f0*/  @!P2 FMUL R14, R14, 16777216 ;  /* 0x4b8000000e0ea820 */ /* 0x000fe20000400000 */
[----:B------:R-:W-:-:S04]  /*0400*/  @P1 FMUL R15, R15, 0.25 ;  /* 0x3e8000000f0f1820 */ /* 0x000fc80000400000 */
[----:B------:R-:W-:Y:S01]  /*0410*/  @!P3 FMUL R15, R15, 16777216 ;  /* 0x4b8000000f0fb820 */ /* 0x000fe20000400000 */
[----:B------:R-:W1:Y:S01]  /*0420*/  MUFU.RCP R14, R14 ;  /* 0x0000000e000e7308 */ /* 0x000e620000001000 */
[----:B------:R-:W-:-:S07]  /*0430*/  FSEL R11, R10, 1, P0 ;  /* 0x3f8000000a0b7808 */ /* 0x000fce0000000000 */
[----:B------:R-:W2:Y:S01]  /*0440*/  MUFU.RCP R15, R15 ;  /* 0x0000000f000f7308 */ /* 0x000ea20000001000 */
[----:B------:R-:W-:Y:S01]  /*0450*/  FSEL R10, R10, 1, P1 ;  /* 0x3f8000000a0a7808 */ /* 0x000fe20000800000 */
[----:B------:R-:W-:Y:S01]  /*0460*/  @!P2 FMUL R11, R11, 16777216 ;  /* 0x4b8000000b0ba820 */ /* 0x000fe20000400000 */
[----:B---3--:R-:W-:Y:S01]  /*0470*/  FADD R8, R5, R8 ;  /* 0x0000000805087221 */ /* 0x008fe20000000000 */
[----:B----4-:R-:W-:Y:S02]  /*0480*/  FADD R9, R2, R9 ;  /* 0x0000000902097221 */ /* 0x010fe40000000000 */
[----:B------:R-:W-:Y:S01]  /*0490*/  @!P3 FMUL R10, R10, 16777216 ;  /* 0x4b8000000a0ab820 */ /* 0x000fe20000400000 */
[----:B-1----:R-:W-:Y:S01]  /*04a0*/  FMUL R14, R14, R11 ;  /* 0x0000000b0e0e7220 */ /* 0x002fe20000400000 */
[----:B-----5:R-:W-:Y:S01]  /*04b0*/  FADD R3, R8, -R3 ;  /* 0x8000000308037221 */ /* 0x020fe20000000000 */
[----:B------:R-:W-:Y:S01]  /*04c0*/  FADD R0, R9, -R0 ;  /* 0x8000000009007221 */ /* 0x000fe20000000000 */
[----:B--2---:R-:W-:-:S02]  /*04d0*/  FMUL R5, R15, R10 ;  /* 0x0000000a0f057220 */ /* 0x004fc40000400000 */
[----:B------:R-:W-:Y:S02]  /*04e0*/  FMUL R14, R3, R14 ;  /* 0x0000000e030e7220 */ /* 0x000fe40000400000 */
[----:B------:R-:W-:Y:S02]  /*04f0*/  FMUL R0, R0, R5 ;  /* 0x0000000500007220 */ /* 0x000fe40000400000 */
[----:B------:R-:W-:Y:S01]  /*0500*/  FFMA R23, R14, R22, R23 ;  /* 0x000000160e177223 */ /* 0x000fe20000000017 */
[----:B------:R1:W-:Y:S01]  /*0510*/  @!P4 STG.E.64 desc[UR4][R12.64], R8 ;  /* 0x000000080c00c986 */ /* 0x0003e2000c101b04 */
[----:B------:R-:W-:Y:S02]  /*0520*/  FFMA R0, R0, R24, R25 ;  /* 0x0000001800007223 */ /* 0x000fe40000000019 */
[----:B------:R-:W-:Y:S01]  /*0530*/  FADD R16, R23, R16 ;  /* 0x0000001017107221 */ /* 0x000fe20000000000 */
[----:B0-----:R-:W-:-:S04]  /*0540*/  IMAD.WIDE R6, R4, 0x4, R6 ;  /* 0x0000000404067825 */ /* 0x001fc800078e0206 */
[----:B------:R-:W-:Y:S01]  /*0550*/  FADD R17, R0, R17 ;  /* 0x0000001100117221 */ /* 0x000fe20000000000 */
[----:B------:R-:W-:Y:S06]  /*0560*/  @P4 EXIT ;  /* 0x000000000000494d */ /* 0x000fec0003800000 */
[----:B------:R-:W-:Y:S01]  /*0570*/  STG.E.64 desc[UR4][R6.64], R16 ;  /* 0x0000001006007986 */ /* 0x000fe2000c101b04 */
[----:B------:R-:W-:Y:S05]  /*0580*/  EXIT ;  /* 0x000000000000794d */ /* 0x000fea0003800000 */
.L_x_0:
[----:B------:R-:W-:-:S00]  /*0590*/  BRA `(.L_x_0) ;  /* 0xfffffffc00fc7947 */ /* 0x000fc0000383ffff */
[----:B------:R-:W-:-:S00]  /*05a0*/  NOP ;  /* 0x0000000000007918 */ /* 0x000fc00000000000 */
        /* <DEDUP_REMOVED lines=13> */
.L_x_1:


//--------------------- .nv.global.init           --------------------------
	.section	.nv.global.init,"aw",@progbits
.nv.global.init:
	.type		_$_str,@object
	.size		_$_str,(_$_str_$_2 - _$_str)
_$_str:
        /*0000*/ 	.byte	0x5f, 0x5f, 0x43, 0x55, 0x44, 0x41, 0x5f, 0x46, 0x54, 0x5a, 0x00
	.type		_$_str_$_2,@object
	.size		_$_str_$_2,(.L_1 - _$_str_$_2)
_$_str_$_2:
        /*000b*/ 	.byte	0x5f, 0x5f, 0x43, 0x55, 0x44, 0x41, 0x5f, 0x50, 0x52, 0x45, 0x43, 0x5f, 0x53, 0x51, 0x52, 0x54
        /*001b*/ 	.byte	0x00
.L_1:


//--------------------- .nv.constant0.triton_poi_fused__native_batch_norm_legit_no_training_add_convolution_14 --------------------------
	.section	.nv.constant0.triton_poi_fused__native_batch_norm_legit_no_training_add_convolution_14,"a",@progbits
	.sectionflags	@""
	.align	4
.nv.constant0.triton_poi_fused__native_batch_norm_legit_no_training_add_convolution_14:
	.zero		596
